//
// Generated by NVIDIA NVVM Compiler
//
// Compiler Build ID: CL-36424714
// Cuda compilation tools, release 13.0, V13.0.88
// Based on NVVM 20.0.0
//

.version 9.0
.target sm_100
.address_size 64

	// .globl	_Z10createTreePdS_ddddPiii
.const .align 8 .f64 G = 0d3DD2584C222C163E;
.const .align 8 .f64 THETA = 0d3FE0000000000000;
.global .align 4 .u32 pPointer;
.global .align 4 .u32 h;

.visible .entry _Z10createTreePdS_ddddPiii(
	.param .u64 .ptr .align 1 _Z10createTreePdS_ddddPiii_param_0,
	.param .u64 .ptr .align 1 _Z10createTreePdS_ddddPiii_param_1,
	.param .f64 _Z10createTreePdS_ddddPiii_param_2,
	.param .f64 _Z10createTreePdS_ddddPiii_param_3,
	.param .f64 _Z10createTreePdS_ddddPiii_param_4,
	.param .f64 _Z10createTreePdS_ddddPiii_param_5,
	.param .u64 .ptr .align 1 _Z10createTreePdS_ddddPiii_param_6,
	.param .u32 _Z10createTreePdS_ddddPiii_param_7,
	.param .u32 _Z10createTreePdS_ddddPiii_param_8
)
{
	.reg .pred 	%p<7>;
	.reg .b32 	%r<16>;
	.reg .b64 	%rd<14>;
	.reg .b64 	%fd<23>;

	ld.param.u64 	%rd3, [_Z10createTreePdS_ddddPiii_param_0];
	ld.param.u64 	%rd4, [_Z10createTreePdS_ddddPiii_param_1];
	ld.param.f64 	%fd19, [_Z10createTreePdS_ddddPiii_param_2];
	ld.param.f64 	%fd20, [_Z10createTreePdS_ddddPiii_param_3];
	ld.param.f64 	%fd22, [_Z10createTreePdS_ddddPiii_param_4];
	ld.param.f64 	%fd21, [_Z10createTreePdS_ddddPiii_param_5];
	ld.param.u64 	%rd5, [_Z10createTreePdS_ddddPiii_param_6];
	ld.param.u32 	%r15, [_Z10createTreePdS_ddddPiii_param_7];
	ld.param.u32 	%r5, [_Z10createTreePdS_ddddPiii_param_8];
	cvta.to.global.u64 	%rd1, %rd5;
	mov.u32 	%r6, %tid.x;
	mov.u32 	%r7, %ntid.x;
	mov.u32 	%r8, %ctaid.x;
	mad.lo.s32 	%r1, %r7, %r8, %r6;
	setp.gt.s32 	%p1, %r1, %r5;
	@%p1 bra 	$L__BB0_6;
	cvta.to.global.u64 	%rd6, %rd3;
	cvta.to.global.u64 	%rd7, %rd4;
	mul.wide.s32 	%rd8, %r1, 8;
	add.s64 	%rd9, %rd6, %rd8;
	ld.global.f64 	%fd1, [%rd9];
	add.s64 	%rd10, %rd7, %rd8;
	ld.global.f64 	%fd2, [%rd10];
$L__BB0_2:
	mov.u32 	%r2, %r15;
	add.f64 	%fd15, %fd21, %fd22;
	mul.f64 	%fd16, %fd15, 0d3FE0000000000000;
	setp.gtu.f64 	%p2, %fd1, %fd16;
	selp.f64 	%fd22, %fd16, %fd22, %p2;
	selp.f64 	%fd21, %fd21, %fd16, %p2;
	selp.b32 	%r9, 0, -2, %p2;
	add.f64 	%fd17, %fd19, %fd20;
	mul.f64 	%fd18, %fd17, 0d3FE0000000000000;
	setp.gt.f64 	%p3, %fd2, %fd18;
	selp.f64 	%fd20, %fd18, %fd20, %p3;
	selp.f64 	%fd19, %fd19, %fd18, %p3;
	selp.s32 	%r10, -1, 0, %p3;
	add.s32 	%r11, %r2, %r10;
	add.s32 	%r12, %r11, %r9;
	mul.wide.s32 	%rd11, %r12, 4;
	add.s64 	%rd12, %rd1, %rd11;
	ld.global.u32 	%r15, [%rd12];
	setp.ge.s32 	%p4, %r15, %r5;
	@%p4 bra 	$L__BB0_2;
	setp.eq.s32 	%p5, %r15, -2;
	@%p5 bra 	$L__BB0_6;
	mul.wide.s32 	%rd13, %r2, 4;
	add.s64 	%rd2, %rd1, %rd13;
	atom.relaxed.global.cas.b32 	%r13, [%rd2], %r15, -2;
	and.b32  	%r14, %r13, %r15;
	setp.ne.s32 	%p6, %r14, -1;
	@%p6 bra 	$L__BB0_6;
	st.global.u32 	[%rd2], %r15;
$L__BB0_6:
	ret;

}
	// .globl	_Z10setPointeri
.visible .entry _Z10setPointeri(
	.param .u32 _Z10setPointeri_param_0
)
{
	.reg .b32 	%r<2>;

	ld.param.u32 	%r1, [_Z10setPointeri_param_0];
	st.global.u32 	[pPointer], %r1;
	ret;

}


// ===== COMPILED SASS (sm_100) =====

	.target	sm_100

	.elftype	@"ET_EXEC"


//--------------------- .note.nv.tkinfo           --------------------------
	.section	.note.nv.tkinfo,"",@"SHT_NOTE"
	.sectionflags	@"SHF_NOTE_NV_TKINFO"
	.tkinfo
        /*0018*/ 	.word	0x00000002
        /*0030*/ 	.string	""
        /*0030*/ 	.string	"ptxas"
        /*0030*/ 	.string	"Cuda compilation tools, release 13.0, V13.0.88"
        /*0030*/ 	.string	"Build cuda_13.0.r13.0/compiler.36424714_0"
        /*0030*/ 	.string	"-arch sm_100 -m 64 "



//--------------------- .note.nv.cuinfo           --------------------------
	.section	.note.nv.cuinfo,"",@"SHT_NOTE"
	.sectionflags	@"SHF_NOTE_NV_CUINFO"
        /*0018*/ 	.short	0x0002
        /*001a*/ 	.short	0x0064
        /*001c*/ 	.short	0x0082
	.zero		2


//--------------------- .nv.info                  --------------------------
	.section	.nv.info,"",@"SHT_CUDA_INFO"
	.align	4


	//----- nvinfo : EIATTR_REGCOUNT
	.align		4
        /*0000*/ 	.byte	0x04, 0x2f
        /*0002*/ 	.short	(.L_5 - .L_4)
	.align		4
.L_4:
        /*0004*/ 	.word	index@(_Z10createTreePdS_ddddPiii)
        /*0008*/ 	.word	0x0000001a


	//----- nvinfo : EIATTR_FRAME_SIZE
	.align		4
.L_5:
        /*000c*/ 	.byte	0x04, 0x11
        /*000e*/ 	.short	(.L_7 - .L_6)
	.align		4
.L_6:
        /*0010*/ 	.word	index@(_Z10createTreePdS_ddddPiii)
        /*0014*/ 	.word	0x00000000


	//----- nvinfo : EIATTR_REGCOUNT
	.align		4
.L_7:
        /*0018*/ 	.byte	0x04, 0x2f
        /*001a*/ 	.short	(.L_9 - .L_8)
	.align		4
.L_8:
        /*001c*/ 	.word	index@(_Z10setPointeri)
        /*0020*/ 	.word	0x00000008


	//----- nvinfo : EIATTR_FRAME_SIZE
	.align		4
.L_9:
        /*0024*/ 	.byte	0x04, 0x11
        /*0026*/ 	.short	(.L_11 - .L_10)
	.align		4
.L_10:
        /*0028*/ 	.word	index@(_Z10setPointeri)
        /*002c*/ 	.word	0x00000000


	//----- nvinfo : EIATTR_MIN_STACK_SIZE
	.align		4
.L_11:
        /*0030*/ 	.byte	0x04, 0x12
        /*0032*/ 	.short	(.L_13 - .L_12)
	.align		4
.L_12:
        /*0034*/ 	.word	index@(_Z10setPointeri)
        /*0038*/ 	.word	0x00000000


	//----- nvinfo : EIATTR_MIN_STACK_SIZE
	.align		4
.L_13:
        /*003c*/ 	.byte	0x04, 0x12
        /*003e*/ 	.short	(.L_15 - .L_14)
	.align		4
.L_14:
        /*0040*/ 	.word	index@(_Z10createTreePdS_ddddPiii)
        /*0044*/ 	.word	0x00000000
.L_15:


//--------------------- .nv.compat                --------------------------
	.section	.nv.compat,"",@"SHT_CUDA_COMPAT_INFO"
	.align	4
        /*0000*/ 	.byte	0x02, 0x09, 0x00, 0x00, 0x02, 0x02, 0x01, 0x00, 0x02, 0x05, 0x05, 0x00, 0x03, 0x07, 0x01, 0x01
        /*0010*/ 	.byte	0x02, 0x03, 0x00, 0x00, 0x02, 0x06, 0x01, 0x00, 0x04, 0x0b, 0x08, 0x00, 0x01, 0x00, 0x00, 0x00
        /*0020*/ 	.byte	0x00, 0x00, 0x00, 0x00


//--------------------- .nv.info._Z10setPointeri  --------------------------
	.section	.nv.info._Z10setPointeri,"",@"SHT_CUDA_INFO"
	.sectionflags	@""
	.align	4


	//----- nvinfo : EIATTR_CUDA_API_VERSION
	.align		4
        /*0000*/ 	.byte	0x04, 0x37
        /*0002*/ 	.short	(.L_17 - .L_16)
.L_16:
        /*0004*/ 	.word	0x00000082


	//----- nvinfo : EIATTR_KPARAM_INFO
	.align		4
.L_17:
        /*0008*/ 	.byte	0x04, 0x17
        /*000a*/ 	.short	(.L_19 - .L_18)
.L_18:
        /*000c*/ 	.word	0x00000000
        /*0010*/ 	.short	0x0000
        /*0012*/ 	.short	0x0000
        /*0014*/ 	.byte	0x00, 0xf0, 0x11, 0x00


	//----- nvinfo : EIATTR_SPARSE_MMA_MASK
	.align		4
.L_19:
        /*0018*/ 	.byte	0x03, 0x50
        /*001a*/ 	.short	0x0000


	//----- nvinfo : EIATTR_MAXREG_COUNT
	.align		4
        /*001c*/ 	.byte	0x03, 0x1b
        /*001e*/ 	.short	0x00ff


	//----- nvinfo : EIATTR_MERCURY_ISA_VERSION
	.align		4
        /*0020*/ 	.byte	0x03, 0x5f
        /*0022*/ 	.short	0x0101


	//----- nvinfo : EIATTR_VRC_CTA_INIT_COUNT
	.align		4
        /*0024*/ 	.byte	0x02, 0x4a
	.zero		1
	.zero		1


	//----- nvinfo : EIATTR_EXIT_INSTR_OFFSETS
	.align		4
        /*0028*/ 	.byte	0x04, 0x1c
        /*002a*/ 	.short	(.L_21 - .L_20)


	//   ....[0]....
.L_20:
        /*002c*/ 	.word	0x00000050


	//----- nvinfo : EIATTR_CBANK_PARAM_SIZE
	.align		4
.L_21:
        /*0030*/ 	.byte	0x03, 0x19
        /*0032*/ 	.short	0x0004


	//----- nvinfo : EIATTR_PARAM_CBANK
	.align		4
        /*0034*/ 	.byte	0x04, 0x0a
        /*0036*/ 	.short	(.L_23 - .L_22)
	.align		4
.L_22:
        /*0038*/ 	.word	index@(.nv.constant0._Z10setPointeri)
        /*003c*/ 	.short	0x0380
        /*003e*/ 	.short	0x0004


	//----- nvinfo : EIATTR_SW_WAR
	.align		4
.L_23:
        /*0040*/ 	.byte	0x04, 0x36
        /*0042*/ 	.short	(.L_25 - .L_24)
.L_24:
        /*0044*/ 	.word	0x00000008
.L_25:


//--------------------- .nv.info._Z10createTreePdS_ddddPiii --------------------------
	.section	.nv.info._Z10createTreePdS_ddddPiii,"",@"SHT_CUDA_INFO"
	.sectionflags	@""
	.align	4


	//----- nvinfo : EIATTR_CUDA_API_VERSION
	.align		4
        /*0000*/ 	.byte	0x04, 0x37
        /*0002*/ 	.short	(.L_27 - .L_26)
.L_26:
        /*0004*/ 	.word	0x00000082


	//----- nvinfo : EIATTR_KPARAM_INFO
	.align		4
.L_27:
        /*0008*/ 	.byte	0x04, 0x17
        /*000a*/ 	.short	(.L_29 - .L_28)
.L_28:
        /*000c*/ 	.word	0x00000000
        /*0010*/ 	.short	0x0008
        /*0012*/ 	.short	0x003c
        /*0014*/ 	.byte	0x00, 0xf0, 0x11, 0x00


	//----- nvinfo : EIATTR_KPARAM_INFO
	.align		4
.L_29:
        /*0018*/ 	.byte	0x04, 0x17
        /*001a*/ 	.short	(.L_31 - .L_30)
.L_30:
        /*001c*/ 	.word	0x00000000
        /*0020*/ 	.short	0x0007
        /*0022*/ 	.short	0x0038
        /*0024*/ 	.byte	0x00, 0xf0, 0x11, 0x00


	//----- nvinfo : EIATTR_KPARAM_INFO
	.align		4
.L_31:
        /*0028*/ 	.byte	0x04, 0x17
        /*002a*/ 	.short	(.L_33 - .L_32)
.L_32:
        /*002c*/ 	.word	0x00000000
        /*0030*/ 	.short	0x0006
        /*0032*/ 	.short	0x0030
        /*0034*/ 	.byte	0x00, 0xf5, 0x21, 0x00


	//----- nvinfo : EIATTR_KPARAM_INFO
	.align		4
.L_33:
        /*0038*/ 	.byte	0x04, 0x17
        /*003a*/ 	.short	(.L_35 - .L_34)
.L_34:
        /*003c*/ 	.word	0x00000000
        /*0040*/ 	.short	0x0005
        /*0042*/ 	.short	0x0028
        /*0044*/ 	.byte	0x00, 0xf0, 0x21, 0x00


	//----- nvinfo : EIATTR_KPARAM_INFO
	.align		4
.L_35:
        /*0048*/ 	.byte	0x04, 0x17
        /*004a*/ 	.short	(.L_37 - .L_36)
.L_36:
        /*004c*/ 	.word	0x00000000
        /*0050*/ 	.short	0x0004
        /*0052*/ 	.short	0x0020
        /*0054*/ 	.byte	0x00, 0xf0, 0x21, 0x00


	//----- nvinfo : EIATTR_KPARAM_INFO
	.align		4
.L_37:
        /*0058*/ 	.byte	0x04, 0x17
        /*005a*/ 	.short	(.L_39 - .L_38)
.L_38:
        /*005c*/ 	.word	0x00000000
        /*0060*/ 	.short	0x0003
        /*0062*/ 	.short	0x0018
        /*0064*/ 	.byte	0x00, 0xf0, 0x21, 0x00


	//----- nvinfo : EIATTR_KPARAM_INFO
	.align		4
.L_39:
        /*0068*/ 	.byte	0x04, 0x17
        /*006a*/ 	.short	(.L_41 - .L_40)
.L_40:
        /*006c*/ 	.word	0x00000000
        /*0070*/ 	.short	0x0002
        /*0072*/ 	.short	0x0010
        /*0074*/ 	.byte	0x00, 0xf0, 0x21, 0x00


	//----- nvinfo : EIATTR_KPARAM_INFO
	.align		4
.L_41:
        /*0078*/ 	.byte	0x04, 0x17
        /*007a*/ 	.short	(.L_43 - .L_42)
.L_42:
        /*007c*/ 	.word	0x00000000
        /*0080*/ 	.short	0x0001
        /*0082*/ 	.short	0x0008
        /*0084*/ 	.byte	0x00, 0xf5, 0x21, 0x00


	//----- nvinfo : EIATTR_KPARAM_INFO
	.align		4
.L_43:
        /*0088*/ 	.byte	0x04, 0x17
        /*008a*/ 	.short	(.L_45 - .L_44)
.L_44:
        /*008c*/ 	.word	0x00000000
        /*0090*/ 	.short	0x0000
        /*0092*/ 	.short	0x0000
        /*0094*/ 	.byte	0x00, 0xf5, 0x21, 0x00


	//----- nvinfo : EIATTR_SPARSE_MMA_MASK
	.align		4
.L_45:
        /*0098*/ 	.byte	0x03, 0x50
        /*009a*/ 	.short	0x0000


	//----- nvinfo : EIATTR_MAXREG_COUNT
	.align		4
        /*009c*/ 	.byte	0x03, 0x1b
        /*009e*/ 	.short	0x00ff


	//----- nvinfo : EIATTR_MERCURY_ISA_VERSION
	.align		4
        /*00a0*/ 	.byte	0x03, 0x5f
        /*00a2*/ 	.short	0x0101


	//----- nvinfo : EIATTR_VRC_CTA_INIT_COUNT
	.align		4
        /*00a4*/ 	.byte	0x02, 0x4a
	.zero		1
	.zero		1


	//----- nvinfo : EIATTR_EXIT_INSTR_OFFSETS
	.align		4
        /*00a8*/ 	.byte	0x04, 0x1c
        /*00aa*/ 	.short	(.L_47 - .L_46)


	//   ....[0]....
.L_46:
        /*00ac*/ 	.word	0x00000070


	//   ....[1]....
        /*00b0*/ 	.word	0x00000380


	//   ....[2]....
        /*00b4*/ 	.word	0x000003e0


	//   ....[3]....
        /*00b8*/ 	.word	0x00000400


	//----- nvinfo : EIATTR_CRS_STACK_SIZE
	.align		4
.L_47:
        /*00bc*/ 	.byte	0x04, 0x1e
        /*00be*/ 	.short	(.L_49 - .L_48)
.L_48:
        /*00c0*/ 	.word	0x00000000


	//----- nvinfo : EIATTR_CBANK_PARAM_SIZE
	.align		4
.L_49:
        /*00c4*/ 	.byte	0x03, 0x19
        /*00c6*/ 	.short	0x0040


	//----- nvinfo : EIATTR_PARAM_CBANK
	.align		4
        /*00c8*/ 	.byte	0x04, 0x0a
        /*00ca*/ 	.short	(.L_51 - .L_50)
	.align		4
.L_50:
        /*00cc*/ 	.word	index@(.nv.constant0._Z10createTreePdS_ddddPiii)
        /*00d0*/ 	.short	0x0380
        /*00d2*/ 	.short	0x0040


	//----- nvinfo : EIATTR_SW_WAR
	.align		4
.L_51:
        /*00d4*/ 	.byte	0x04, 0x36
        /*00d6*/ 	.short	(.L_53 - .L_52)
.L_52:
        /*00d8*/ 	.word	0x00000008
.L_53:


//--------------------- .nv.callgraph             --------------------------
	.section	.nv.callgraph,"",@"SHT_CUDA_CALLGRAPH"
	.align	4
	.sectionentsize	8
	.align		4
        /*0000*/ 	.word	0x00000000
	.align		4
        /*0004*/ 	.word	0xffffffff
	.align		4
        /*0008*/ 	.word	0x00000000
	.align		4
        /*000c*/ 	.word	0xfffffffe
	.align		4
        /*0010*/ 	.word	0x00000000
	.align		4
        /*0014*/ 	.word	0xfffffffd
	.align		4
        /*0018*/ 	.word	0x00000000
	.align		4
        /*001c*/ 	.word	0xfffffffc


//--------------------- .nv.constant3             --------------------------
	.section	.nv.constant3,"a",@progbits
	.align	8
.nv.constant3:
	.type		G,@object
	.size		G,(THETA - G)
G:
        /*0000*/ 	.byte	0x3e, 0x16, 0x2c, 0x22, 0x4c, 0x58, 0xd2, 0x3d
	.type		THETA,@object
	.size		THETA,(.L_1 - THETA)
THETA:
        /*0008*/ 	.byte	0x00, 0x00, 0x00, 0x00, 0x00, 0x00, 0xe0, 0x3f
.L_1:


//--------------------- .nv.constant4             --------------------------
	.section	.nv.constant4,"a",@progbits
	.align	8
	.align		8
.nv.constant4:
        /*0000*/ 	.dword	pPointer
	.align		8
        /*0008*/ 	.dword	h


//--------------------- .text._Z10setPointeri     --------------------------
	.section	.text._Z10setPointeri,"ax",@progbits
	.align	128
        .global         _Z10setPointeri
        .type           _Z10setPointeri,@function
        .size           _Z10setPointeri,(.L_x_4 - _Z10setPointeri)
        .other          _Z10setPointeri,@"STO_CUDA_ENTRY STV_DEFAULT"
_Z10setPointeri:
.text._Z10setPointeri:
[----:B------:R-:W-:Y:S08]  /*0000*/  LDC R1, c[0x0][0x37c] ;  /* 0x0000df00ff017b82 */ /* 0x000ff00000000800 */
[----:B------:R-:W0:Y:S01]  /*0010*/  LDC R5, c[0x0][0x380] ;  /* 0x0000e000ff057b82 */ /* 0x000e220000000800 */
[----:B------:R-:W0:Y:S07]  /*0020*/  LDCU.64 UR4, c[0x0][0x358] ;  /* 0x00006b00ff0477ac */ /* 0x000e2e0008000a00 */
[----:B------:R-:W0:Y:S02]  /*0030*/  LDC.64 R2, c[0x4][RZ] ;  /* 0x01000000ff027b82 */ /* 0x000e240000000a00 */
[----:B0-----:R-:W-:Y:S01]  /*0040*/  STG.E desc[UR4][R2.64], R5 ;  /* 0x0000000502007986 */ /* 0x001fe2000c101904 */
[----:B------:R-:W-:Y:S05]  /*0050*/  EXIT ;  /* 0x000000000000794d */ /* 0x000fea0003800000 */
.L_x_0:
[----:B------:R-:W-:-:S00]  /*0060*/  BRA `(.L_x_0) ;  /* 0xfffffffc00fc7947 */ /* 0x000fc0000383ffff */
[----:B------:R-:W-:-:S00]  /*0070*/  NOP ;  /* 0x0000000000007918 */ /* 0x000fc00000000000 */
        /* <DEDUP_REMOVED lines=8> */
.L_x_4:


//--------------------- .text._Z10createTreePdS_ddddPiii --------------------------
	.section	.text._Z10createTreePdS_ddddPiii,"ax",@progbits
	.align	128
        .global         _Z10createTreePdS_ddddPiii
        .type           _Z10createTreePdS_ddddPiii,@function
        .size           _Z10createTreePdS_ddddPiii,(.L_x_5 - _Z10createTreePdS_ddddPiii)
        .other          _Z10createTreePdS_ddddPiii,@"STO_CUDA_ENTRY STV_DEFAULT"
_Z10createTreePdS_ddddPiii:
.text._Z10createTreePdS_ddddPiii:
[----:B------:R-:W-:Y:S01]  /*0000*/  LDC R1, c[0x0][0x37c] ;  /* 0x0000df00ff017b82 */ /* 0x000fe20000000800 */
[----:B------:R-:W0:Y:S01]  /*0010*/  S2R R5, SR_TID.X ;  /* 0x0000000000057919 */ /* 0x000e220000002100 */
[----:B------:R-:W0:Y:S01]  /*0020*/  LDCU UR4, c[0x0][0x360] ;  /* 0x00006c00ff0477ac */ /* 0x000e220008000800 */
[----:B------:R-:W0:Y:S01]  /*0030*/  S2R R0, SR_CTAID.X ;  /* 0x0000000000007919 */ /* 0x000e220000002500 */
[----:B------:R-:W1:Y:S01]  /*0040*/  LDCU UR6, c[0x0][0x3bc] ;  /* 0x00007780ff0677ac */ /* 0x000e620008000800 */
[----:B0-----:R-:W-:-:S05]  /*0050*/  IMAD R5, R0, UR4, R5 ;  /* 0x0000000400057c24 */ /* 0x001fca000f8e0205 */
[----:B-1----:R-:W-:-:S13]  /*0060*/  ISETP.GT.AND P0, PT, R5, UR6, PT ;  /* 0x0000000605007c0c */ /* 0x002fda000bf04270 */
[----:B------:R-:W-:Y:S05]  /*0070*/  @P0 EXIT ;  /* 0x000000000000094d */ /* 0x000fea0003800000 */
[----:B------:R-:W0:Y:S01]  /*0080*/  LDC.64 R2, c[0x0][0x380] ;  /* 0x0000e000ff027b82 */ /* 0x000e220000000a00 */
[----:B------:R-:W1:Y:S07]  /*0090*/  LDCU.64 UR4, c[0x0][0x358] ;  /* 0x00006b00ff0477ac */ /* 0x000e6e0008000a00 */
[----:B------:R-:W2:Y:S01]  /*00a0*/  LDC.64 R6, c[0x0][0x388] ;  /* 0x0000e200ff067b82 */ /* 0x000ea20000000a00 */
[----:B------:R-:W3:Y:S01]  /*00b0*/  LDCU.64 UR8, c[0x0][0x390] ;  /* 0x00007200ff0877ac */ /* 0x000ee20008000a00 */
[----:B------:R-:W4:Y:S06]  /*00c0*/  LDCU.64 UR10, c[0x0][0x398] ;  /* 0x00007300ff0a77ac */ /* 0x000f2c0008000a00 */
[----:B------:R-:W3:Y:S01]  /*00d0*/  LDC.64 R8, c[0x0][0x3b0] ;  /* 0x0000ec00ff087b82 */ /* 0x000ee20000000a00 */
[----:B0-----:R-:W-:-:S06]  /*00e0*/  IMAD.WIDE R2, R5, 0x8, R2 ;  /* 0x0000000805027825 */ /* 0x001fcc00078e0202 */
[----:B-1----:R-:W5:Y:S01]  /*00f0*/  LDG.E.64 R2, desc[UR4][R2.64] ;  /* 0x0000000402027981 */ /* 0x002f62000c1e1b00 */
[----:B--2---:R-:W-:-:S06]  /*0100*/  IMAD.WIDE R6, R5, 0x8, R6 ;  /* 0x0000000805067825 */ /* 0x004fcc00078e0206 */
[----:B------:R-:W5:Y:S01]  /*0110*/  LDG.E.64 R6, desc[UR4][R6.64] ;  /* 0x0000000406067981 */ /* 0x000f62000c1e1b00 */
[----:B------:R-:W0:Y:S01]  /*0120*/  LDCU.64 UR12, c[0x0][0x3a0] ;  /* 0x00007400ff0c77ac */ /* 0x000e220008000a00 */
[----:B------:R-:W1:Y:S01]  /*0130*/  LDCU.64 UR14, c[0x0][0x3a8] ;  /* 0x00007500ff0e77ac */ /* 0x000e620008000a00 */
[----:B------:R-:W2:Y:S01]  /*0140*/  LDCU UR7, c[0x0][0x3b8] ;  /* 0x00007700ff0777ac */ /* 0x000ea20008000800 */
[----:B------:R-:W-:Y:S01]  /*0150*/  BSSY.RECONVERGENT B0, `(.L_x_1) ;  /* 0x0000021000007945 */ /* 0x000fe20003800200 */
[----:B---3--:R-:W-:Y:S01]  /*0160*/  IMAD.U32 R16, RZ, RZ, UR8 ;  /* 0x00000008ff107e24 */ /* 0x008fe2000f8e00ff */
[----:B----4-:R-:W-:Y:S01]  /*0170*/  MOV R15, UR11 ;  /* 0x0000000b000f7c02 */ /* 0x010fe20008000f00 */
[----:B------:R-:W-:Y:S02]  /*0180*/  IMAD.U32 R17, RZ, RZ, UR9 ;  /* 0x00000009ff117e24 */ /* 0x000fe4000f8e00ff */
[----:B------:R-:W-:Y:S02]  /*0190*/  IMAD.U32 R14, RZ, RZ, UR10 ;  /* 0x0000000aff0e7e24 */ /* 0x000fe4000f8e00ff */
[----:B0-----:R-:W-:-:S02]  /*01a0*/  IMAD.U32 R10, RZ, RZ, UR12 ;  /* 0x0000000cff0a7e24 */ /* 0x001fc4000f8e00ff */
[----:B------:R-:W-:Y:S01]  /*01b0*/  IMAD.U32 R11, RZ, RZ, UR13 ;  /* 0x0000000dff0b7e24 */ /* 0x000fe2000f8e00ff */
[----:B-1----:R-:W-:Y:S01]  /*01c0*/  MOV R12, UR14 ;  /* 0x0000000e000c7c02 */ /* 0x002fe20008000f00 */
[----:B------:R-:W-:Y:S02]  /*01d0*/  IMAD.U32 R13, RZ, RZ, UR15 ;  /* 0x0000000fff0d7e24 */ /* 0x000fe4000f8e00ff */
[----:B--2---:R-:W-:-:S07]  /*01e0*/  IMAD.U32 R4, RZ, RZ, UR7 ;  /* 0x00000007ff047e24 */ /* 0x004fce000f8e00ff */
.L_x_2:
[----:B------:R-:W-:Y:S01]  /*01f0*/  DADD R18, R14, R16 ;  /* 0x000000000e127229 */ /* 0x000fe20000000010 */
[----:B------:R-:W-:Y:S01]  /*0200*/  IADD3 R0, PT, PT, R4, -0x1, RZ ;  /* 0xffffffff04007810 */ /* 0x000fe20007ffe0ff */
[----:B------:R-:W-:Y:S01]  /*0210*/  DADD R20, R12, R10 ;  /* 0x000000000c147229 */ /* 0x000fe2000000000a */
[----:B------:R-:W-:-:S05]  /*0220*/  IMAD.MOV.U32 R5, RZ, RZ, R4 ;  /* 0x000000ffff057224 */ /* 0x000fca00078e0004 */
[----:B------:R-:W-:Y:S02]  /*0230*/  DMUL R18, R18, 0.5 ;  /* 0x3fe0000012127828 */ /* 0x000fe40000000000 */
[----:B------:R-:W-:-:S06]  /*0240*/  DMUL R20, R20, 0.5 ;  /* 0x3fe0000014147828 */ /* 0x000fcc0000000000 */
[----:B-----5:R-:W-:Y:S02]  /*0250*/  DSETP.GT.AND P0, PT, R6, R18, PT ;  /* 0x000000120600722a */ /* 0x020fe40003f04000 */
[----:B------:R-:W-:-:S12]  /*0260*/  DSETP.GTU.AND P1, PT, R2, R20, PT ;  /* 0x000000140200722a */ /* 0x000fd80003f2c000 */
[----:B------:R-:W-:-:S04]  /*0270*/  @!P0 IMAD.MOV R0, RZ, RZ, R4 ;  /* 0x000000ffff008224 */ /* 0x000fc800078e0204 */
[C---:B------:R-:W-:Y:S01]  /*0280*/  VIADD R23, R0.reuse, 0xfffffffe ;  /* 0xfffffffe00177836 */ /* 0x040fe20000000000 */
[----:B------:R-:W-:-:S05]  /*0290*/  @P1 IADD3 R23, PT, PT, R0, RZ, RZ ;  /* 0x000000ff00171210 */ /* 0x000fca0007ffe0ff */
[----:B------:R-:W-:-:S05]  /*02a0*/  IMAD.WIDE R22, R23, 0x4, R8 ;  /* 0x0000000417167825 */ /* 0x000fca00078e0208 */
[----:B------:R-:W2:Y:S01]  /*02b0*/  LDG.E R4, desc[UR4][R22.64] ;  /* 0x0000000416047981 */ /* 0x000ea2000c1e1900 */
[----:B------:R-:W-:Y:S02]  /*02c0*/  FSEL R11, R21, R11, P1 ;  /* 0x0000000b150b7208 */ /* 0x000fe40000800000 */
[----:B------:R-:W-:Y:S02]  /*02d0*/  FSEL R10, R20, R10, P1 ;  /* 0x0000000a140a7208 */ /* 0x000fe40000800000 */
[----:B------:R-:W-:Y:S02]  /*02e0*/  FSEL R12, R12, R20, P1 ;  /* 0x000000140c0c7208 */ /* 0x000fe40000800000 */
[----:B------:R-:W-:Y:S02]  /*02f0*/  FSEL R13, R13, R21, P1 ;  /* 0x000000150d0d7208 */ /* 0x000fe40000800000 */
[----:B------:R-:W-:Y:S02]  /*0300*/  FSEL R15, R19, R15, P0 ;  /* 0x0000000f130f7208 */ /* 0x000fe40000000000 */
[----:B------:R-:W-:-:S02]  /*0310*/  FSEL R14, R18, R14, P0 ;  /* 0x0000000e120e7208 */ /* 0x000fc40000000000 */
[----:B------:R-:W-:Y:S02]  /*0320*/  FSEL R16, R16, R18, P0 ;  /* 0x0000001210107208 */ /* 0x000fe40000000000 */
[----:B------:R-:W-:Y:S02]  /*0330*/  FSEL R17, R17, R19, P0 ;  /* 0x0000001311117208 */ /* 0x000fe40000000000 */
[----:B--2---:R-:W-:-:S13]  /*0340*/  ISETP.GE.AND P1, PT, R4, UR6, PT ;  /* 0x0000000604007c0c */ /* 0x004fda000bf26270 */
[----:B------:R-:W-:Y:S05]  /*0350*/  @P1 BRA `(.L_x_2) ;  /* 0xfffffffc00a41947 */ /* 0x000fea000383ffff */
[----:B------:R-:W-:Y:S05]  /*0360*/  BSYNC.RECONVERGENT B0 ;  /* 0x0000000000007941 */ /* 0x000fea0003800200 */
.L_x_1:
[----:B------:R-:W-:-:S13]  /*0370*/  ISETP.NE.AND P0, PT, R4, -0x2, PT ;  /* 0xfffffffe0400780c */ /* 0x000fda0003f05270 */
[----:B------:R-:W-:Y:S05]  /*0380*/  @!P0 EXIT ;  /* 0x000000000000894d */ /* 0x000fea0003800000 */
[----:B------:R-:W-:Y:S01]  /*0390*/  IMAD.WIDE R8, R5, 0x4, R8 ;  /* 0x0000000405087825 */ /* 0x000fe200078e0208 */
[----:B------:R-:W-:-:S06]  /*03a0*/  MOV R5, 0xfffffffe ;  /* 0xfffffffe00057802 */ /* 0x000fcc0000000f00 */
[----:B------:R-:W2:Y:S02]  /*03b0*/  ATOMG.E.CAS.STRONG.GPU PT, R5, [R8], R4, R5 ;  /* 0x00000004080573a9 */ /* 0x000ea400001ee105 */
[----:B--2---:R-:W-:-:S04]  /*03c0*/  LOP3.LUT R0, R5, R4, RZ, 0xc0, !PT ;  /* 0x0000000405007212 */ /* 0x004fc800078ec0ff */
[----:B------:R-:W-:-:S13]  /*03d0*/  ISETP.NE.AND P0, PT, R0, -0x1, PT ;  /* 0xffffffff0000780c */ /* 0x000fda0003f05270 */
[----:B------:R-:W-:Y:S05]  /*03e0*/  @P0 EXIT ;  /* 0x000000000000094d */ /* 0x000fea0003800000 */
[----:B------:R-:W-:Y:S01]  /*03f0*/  STG.E desc[UR4][R8.64], R4 ;  /* 0x0000000408007986 */ /* 0x000fe2000c101904 */
[----:B------:R-:W-:Y:S05]  /*0400*/  EXIT ;  /* 0x000000000000794d */ /* 0x000fea0003800000 */
.L_x_3:
        /* <DEDUP_REMOVED lines=15> */
.L_x_5:


//--------------------- .nv.shared.reserved.0     --------------------------
	.section	.nv.shared.reserved.0,"aw",@nobits
	.weak		__nv_reservedSMEM_offset_0_alias
	.size		__nv_reservedSMEM_offset_0_alias, 0, 64
	.other		__nv_reservedSMEM_offset_0_alias,@"STO_CUDA_RESERVED_SHARED STV_DEFAULT"
__nv_reservedSMEM_offset_0_alias:
	.zero		0
	.zero		64


//--------------------- .nv.global                --------------------------
	.section	.nv.global,"aw",@nobits
	.align	4
.nv.global:
	.type		pPointer,@object
	.size		pPointer,(h - pPointer)
pPointer:
	.zero		4
	.type		h,@object
	.size		h,(.L_3 - h)
h:
	.zero		4
.L_3:


//--------------------- .nv.constant0._Z10setPointeri --------------------------
	.section	.nv.constant0._Z10setPointeri,"a",@progbits
	.sectionflags	@""
	.align	4
.nv.constant0._Z10setPointeri:
	.zero		900


//--------------------- .nv.constant0._Z10createTreePdS_ddddPiii --------------------------
	.section	.nv.constant0._Z10createTreePdS_ddddPiii,"a",@progbits
	.sectionflags	@""
	.align	4
.nv.constant0._Z10createTreePdS_ddddPiii:
	.zero		960


//--------------------- SYMBOLS --------------------------

	.type		.nv.reservedSmem.offset0,@object
	.size		.nv.reservedSmem.offset0,0x4
